	.headerflags	@"EF_CUDA_TEXMODE_UNIFIED EF_CUDA_64BIT_ADDRESS EF_CUDA_ACCELERATORS EF_CUDA_SM90 EF_CUDA_VIRTUAL_SM(EF_CUDA_SM90)"
	.elftype	@"ET_EXEC"


//--------------------- .nv.info                  --------------------------
	.section	.nv.info,"",@"SHT_CUDA_INFO"
	.align	4


	//----- nvinfo : EIATTR_REGCOUNT
	.align		4
        /*0000*/ 	.byte	0x04, 0x2f
        /*0002*/ 	.short	(.L_1 - .L_0)
	.align		4
.L_0:
        /*0004*/ 	.word	index@(triton_poi_fused_max_pool2d_with_indices_23)
        /*0008*/ 	.word	0x0000001a


	//----- nvinfo : EIATTR_MIN_STACK_SIZE
	.align		4
.L_1:
        /*000c*/ 	.byte	0x04, 0x12
        /*000e*/ 	.short	(.L_3 - .L_2)
	.align		4
.L_2:
        /*0010*/ 	.word	index@(triton_poi_fused_max_pool2d_with_indices_23)
        /*0014*/ 	.word	0x00000000


	//----- nvinfo : EIATTR_FRAME_SIZE
	.align		4
.L_3:
        /*0018*/ 	.byte	0x04, 0x11
        /*001a*/ 	.short	(.L_5 - .L_4)
	.align		4
.L_4:
        /*001c*/ 	.word	index@(triton_poi_fused_max_pool2d_with_indices_23)
        /*0020*/ 	.word	0x00000000


	//----- nvinfo : EIATTR_MIN_STACK_SIZE
	.align		4
.L_5:
        /*0024*/ 	.byte	0x04, 0x12
        /*0026*/ 	.short	(.L_7 - .L_6)
	.align		4
.L_6:
        /*0028*/ 	.word	index@(triton_poi_fused_max_pool2d_with_indices_23)
        /*002c*/ 	.word	0x00000000
.L_7:


//--------------------- .nv.info.triton_poi_fused_max_pool2d_with_indices_23 --------------------------
	.section	.nv.info.triton_poi_fused_max_pool2d_with_indices_23,"",@"SHT_CUDA_INFO"
	.sectionflags	@""
	.align	4


	//----- nvinfo : EIATTR_CUDA_API_VERSION
	.align		4
        /*0000*/ 	.byte	0x04, 0x37
        /*0002*/ 	.short	(.L_9 - .L_8)
.L_8:
        /*0004*/ 	.word	0x0000007c


	//----- nvinfo : EIATTR_KPARAM_INFO
	.align		4
.L_9:
        /*0008*/ 	.byte	0x04, 0x17
        /*000a*/ 	.short	(.L_11 - .L_10)
.L_10:
        /*000c*/ 	.word	0x00000000
        /*0010*/ 	.short	0x0003
        /*0012*/ 	.short	0x0018
        /*0014*/ 	.byte	0x00, 0xf0, 0x11, 0x00


	//----- nvinfo : EIATTR_KPARAM_INFO
	.align		4
.L_11:
        /*0018*/ 	.byte	0x04, 0x17
        /*001a*/ 	.short	(.L_13 - .L_12)
.L_12:
        /*001c*/ 	.word	0x00000000
        /*0020*/ 	.short	0x0002
        /*0022*/ 	.short	0x0010
        /*0024*/ 	.byte	0x00, 0xf4, 0x21, 0x00


	//----- nvinfo : EIATTR_KPARAM_INFO
	.align		4
.L_13:
        /*0028*/ 	.byte	0x04, 0x17
        /*002a*/ 	.short	(.L_15 - .L_14)
.L_14:
        /*002c*/ 	.word	0x00000000
        /*0030*/ 	.short	0x0001
        /*0032*/ 	.short	0x0008
        /*0034*/ 	.byte	0x00, 0xf4, 0x21, 0x00


	//----- nvinfo : EIATTR_KPARAM_INFO
	.align		4
.L_15:
        /*0038*/ 	.byte	0x04, 0x17
        /*003a*/ 	.short	(.L_17 - .L_16)
.L_16:
        /*003c*/ 	.word	0x00000000
        /*0040*/ 	.short	0x0000
        /*0042*/ 	.short	0x0000
        /*0044*/ 	.byte	0x00, 0xf4, 0x21, 0x00


	//----- nvinfo : EIATTR_SPARSE_MMA_MASK
	.align		4
.L_17:
        /*0048*/ 	.byte	0x03, 0x50
        /*004a*/ 	.short	0x0000


	//----- nvinfo : EIATTR_MAXREG_COUNT
	.align		4
        /*004c*/ 	.byte	0x03, 0x1b
        /*004e*/ 	.short	0x00ff


	//----- nvinfo : EIATTR_EXIT_INSTR_OFFSETS
	.align		4
        /*0050*/ 	.byte	0x04, 0x1c
        /*0052*/ 	.short	(.L_19 - .L_18)


	//   ....[0]....
.L_18:
        /*0054*/ 	.word	0x00000ab0


	//----- nvinfo : EIATTR_REQNTID
	.align		4
.L_19:
        /*0058*/ 	.byte	0x04, 0x10
        /*005a*/ 	.short	(.L_21 - .L_20)
.L_20:
        /*005c*/ 	.word	0x00000080
        /*0060*/ 	.word	0x00000001
        /*0064*/ 	.word	0x00000001


	//----- nvinfo : EIATTR_CBANK_PARAM_SIZE
	.align		4
.L_21:
        /*0068*/ 	.byte	0x03, 0x19
        /*006a*/ 	.short	0x001c


	//----- nvinfo : EIATTR_PARAM_CBANK
	.align		4
        /*006c*/ 	.byte	0x04, 0x0a
        /*006e*/ 	.short	(.L_23 - .L_22)
	.align		4
.L_22:
        /*0070*/ 	.word	index@(.nv.constant0.triton_poi_fused_max_pool2d_with_indices_23)
        /*0074*/ 	.short	0x0210
        /*0076*/ 	.short	0x001c


	//----- nvinfo : EIATTR_SW_WAR
	.align		4
.L_23:
        /*0078*/ 	.byte	0x04, 0x36
        /*007a*/ 	.short	(.L_25 - .L_24)
.L_24:
        /*007c*/ 	.word	0x00000008
.L_25:


//--------------------- .nv.callgraph             --------------------------
	.section	.nv.callgraph,"",@"SHT_CUDA_CALLGRAPH"
	.align	4
	.sectionentsize	8
	.align		4
        /*0000*/ 	.word	0x00000000
	.align		4
        /*0004*/ 	.word	0xffffffff
	.align		4
        /*0008*/ 	.word	0x00000000
	.align		4
        /*000c*/ 	.word	0xfffffffe
	.align		4
        /*0010*/ 	.word	0x00000000
	.align		4
        /*0014*/ 	.word	0xfffffffd
	.align		4
        /*0018*/ 	.word	0x00000000
	.align		4
        /*001c*/ 	.word	0xfffffffc


//--------------------- .text.triton_poi_fused_max_pool2d_with_indices_23 --------------------------
	.section	.text.triton_poi_fused_max_pool2d_with_indices_23,"ax",@progbits
	.align	128
        .global         triton_poi_fused_max_pool2d_with_indices_23
        .type           triton_poi_fused_max_pool2d_with_indices_23,@function
        .size           triton_poi_fused_max_pool2d_with_indices_23,(.L_x_1 - triton_poi_fused_max_pool2d_with_indices_23)
        .other          triton_poi_fused_max_pool2d_with_indices_23,@"STO_CUDA_ENTRY STV_DEFAULT"
triton_poi_fused_max_pool2d_with_indices_23:
.text.triton_poi_fused_max_pool2d_with_indices_23:
[----:B------:R-:W-:Y:S01]  /*0000*/  LDC R1, c[0x0][0x28] ;  /* 0x00000a00ff017b82 */ /* 0x000fe20000000800 */
[----:B------:R-:W1:Y:S01]  /*0010*/  S2R R0, SR_TID.X ;  /* 0x0000000000007919 */ /* 0x000e620000002100 */
[----:B------:R-:W-:Y:S02]  /*0020*/  CS2R R8, SRZ ;  /* 0x0000000000087805 */ /* 0x000fe4000001ff00 */
[----:B------:R-:W-:Y:S01]  /*0030*/  CS2R R10, SRZ ;  /* 0x00000000000a7805 */ /* 0x000fe2000001ff00 */
[----:B------:R-:W-:Y:S01]  /*0040*/  ULDC.64 UR4, c[0x0][0x208] ;  /* 0x0000820000047ab9 */ /* 0x000fe20000000a00 */
[----:B------:R-:W2:Y:S01]  /*0050*/  S2R R3, SR_CTAID.X ;  /* 0x0000000000037919 */ /* 0x000ea20000002500 */
[----:B------:R-:W-:Y:S02]  /*0060*/  CS2R R12, SRZ ;  /* 0x00000000000c7805 */ /* 0x000fe4000001ff00 */
[----:B------:R-:W-:Y:S01]  /*0070*/  CS2R R14, SRZ ;  /* 0x00000000000e7805 */ /* 0x000fe2000001ff00 */
[----:B------:R-:W-:Y:S01]  /*0080*/  ULDC.64 UR6, c[0x0][0x220] ;  /* 0x0000880000067ab9 */ /* 0x000fe20000000a00 */
[----:B-1----:R-:W-:-:S05]  /*0090*/  IMAD.SHL.U32 R0, R0, 0x2, RZ ;  /* 0x0000000200007824 */ /* 0x002fca00078e00ff */
[----:B------:R-:W-:-:S05]  /*00a0*/  LOP3.LUT R0, R0, 0xfe, RZ, 0xc0, !PT ;  /* 0x000000fe00007812 */ /* 0x000fca00078ec0ff */
[----:B--2---:R-:W-:-:S04]  /*00b0*/  IMAD R0, R3, 0x100, R0 ;  /* 0x0000010003007824 */ /* 0x004fc800078e0200 */
[----:B------:R-:W-:-:S05]  /*00c0*/  IMAD.HI R2, R0, 0x2aaaaaab, RZ ;  /* 0x2aaaaaab00027827 */ /* 0x000fca00078e02ff */
[----:B------:R-:W-:-:S04]  /*00d0*/  SHF.R.U32.HI R3, RZ, 0x1f, R2 ;  /* 0x0000001fff037819 */ /* 0x000fc80000011602 */
[CC--:B------:R-:W-:Y:S02]  /*00e0*/  LEA.HI.SX32 R5, R2.reuse, R3.reuse, 0x1b ;  /* 0x0000000302057211 */ /* 0x0c0fe400078fdaff */
[----:B------:R-:W-:Y:S02]  /*00f0*/  LEA.HI.SX32 R4, R2, R3, 0x18 ;  /* 0x0000000302047211 */ /* 0x000fe400078fc2ff */
[----:B------:R-:W-:Y:S01]  /*0100*/  LEA.HI R6, R5, R5, RZ, 0x3 ;  /* 0x0000000505067211 */ /* 0x000fe200078f18ff */
[----:B------:R-:W1:Y:S01]  /*0110*/  LDC.64 R2, c[0x0][0x210] ;  /* 0x00008400ff027b82 */ /* 0x000e620000000a00 */
[----:B------:R-:W-:Y:S02]  /*0120*/  LEA.HI R7, R4, R4, RZ, 0x3 ;  /* 0x0000000404077211 */ /* 0x000fe400078f18ff */
[----:B------:R-:W-:Y:S02]  /*0130*/  LOP3.LUT R6, R6, 0xfffffff8, RZ, 0xc0, !PT ;  /* 0xfffffff806067812 */ /* 0x000fe400078ec0ff */
[----:B------:R-:W-:-:S03]  /*0140*/  LOP3.LUT R7, R7, 0xfffffff8, RZ, 0xc0, !PT ;  /* 0xfffffff807077812 */ /* 0x000fc600078ec0ff */
[C---:B------:R-:W-:Y:S02]  /*0150*/  IMAD.IADD R6, R5.reuse, 0x1, -R6 ;  /* 0x0000000105067824 */ /* 0x040fe400078e0a06 */
[----:B------:R-:W-:Y:S02]  /*0160*/  IMAD R5, R5, -0xc0, R0 ;  /* 0xffffff4005057824 */ /* 0x000fe400078e0200 */
[C---:B------:R-:W-:Y:S02]  /*0170*/  IMAD.IADD R7, R4.reuse, 0x1, -R7 ;  /* 0x0000000104077824 */ /* 0x040fe400078e0a07 */
[----:B------:R-:W-:-:S03]  /*0180*/  IMAD R5, R4, 0x1800, R5 ;  /* 0x0000180004057824 */ /* 0x000fc600078e0205 */
[----:B------:R-:W-:Y:S01]  /*0190*/  LOP3.LUT R4, R7, R6, RZ, 0xfc, !PT ;  /* 0x0000000607047212 */ /* 0x000fe200078efcff */
[----:B------:R-:W-:-:S03]  /*01a0*/  IMAD R5, R6, 0x180, R5 ;  /* 0x0000018006057824 */ /* 0x000fc600078e0205 */
[----:B------:R-:W-:Y:S01]  /*01b0*/  ISETP.GT.AND P2, PT, R4, -0x1, PT ;  /* 0xffffffff0400780c */ /* 0x000fe20003f44270 */
[----:B------:R-:W-:Y:S02]  /*01c0*/  VIADD R4, R6, 0x1 ;  /* 0x0000000106047836 */ /* 0x000fe40000000000 */
[C---:B------:R-:W-:Y:S02]  /*01d0*/  VIADD R19, R5.reuse, 0xc0 ;  /* 0x000000c005137836 */ /* 0x040fe40000000000 */
[----:B-1----:R-:W-:Y:S01]  /*01e0*/  IMAD.WIDE R16, R5, 0x4, R2 ;  /* 0x0000000405107825 */ /* 0x002fe200078e0202 */
[----:B------:R-:W-:-:S03]  /*01f0*/  ISETP.GE.U32.AND P1, PT, R4, 0x8, PT ;  /* 0x000000080400780c */ /* 0x000fc60003f26070 */
[----:B------:R-:W-:Y:S01]  /*0200*/  IMAD.WIDE R18, R19, 0x4, R2 ;  /* 0x0000000413127825 */ /* 0x000fe200078e0202 */
[----:B------:R-:W-:-:S03]  /*0210*/  ISETP.GT.AND P1, PT, R7, -0x1, !P1 ;  /* 0xffffffff0700780c */ /* 0x000fc60004f24270 */
[----:B------:R-:W2:Y:S01]  /*0220*/  @P2 LDG.E.64 R8, desc[UR4][R16.64] ;  /* 0x0000000410082981 */ /* 0x000ea2000c1e1b00 */
[----:B------:R-:W-:-:S03]  /*0230*/  VIADD R21, R5, 0x180 ;  /* 0x0000018005157836 */ /* 0x000fc60000000000 */
[----:B------:R-:W3:Y:S01]  /*0240*/  @P2 LDG.E.64 R10, desc[UR4][R18.64] ;  /* 0x00000004120a2981 */ /* 0x000ee2000c1e1b00 */
[----:B------:R-:W-:-:S05]  /*0250*/  IMAD.WIDE R20, R21, 0x4, R2 ;  /* 0x0000000415147825 */ /* 0x000fca00078e0202 */
[----:B------:R-:W4:Y:S01]  /*0260*/  @P1 LDG.E.64 R12, desc[UR4][R20.64] ;  /* 0x00000004140c1981 */ /* 0x000f22000c1e1b00 */
[----:B------:R-:W-:-:S04]  /*0270*/  VIADD R23, R5, 0xc00 ;  /* 0x00000c0005177836 */ /* 0x000fc80000000000 */
[----:B------:R-:W-:-:S05]  /*0280*/  IMAD.WIDE R22, R23, 0x4, R2 ;  /* 0x0000000417167825 */ /* 0x000fca00078e0202 */
[----:B------:R-:W5:Y:S01]  /*0290*/  @P2 LDG.E.64 R14, desc[UR4][R22.64] ;  /* 0x00000004160e2981 */ /* 0x000f62000c1e1b00 */
[----:B--2---:R-:W-:Y:S02]  /*02a0*/  SEL R17, R8, 0xff800000, P2 ;  /* 0xff80000008117807 */ /* 0x004fe40001000000 */
[----:B------:R-:W-:Y:S02]  /*02b0*/  SEL R16, R9, 0xff800000, P2 ;  /* 0xff80000009107807 */ /* 0x000fe40001000000 */
[----:B---3--:R-:W-:Y:S02]  /*02c0*/  SEL R10, R10, 0xff800000, P2 ;  /* 0xff8000000a0a7807 */ /* 0x008fe40001000000 */
[----:B------:R-:W-:Y:S02]  /*02d0*/  SEL R11, R11, 0xff800000, P2 ;  /* 0xff8000000b0b7807 */ /* 0x000fe40001000000 */
[----:B------:R-:W-:Y:S02]  /*02e0*/  FSETP.GT.AND P6, PT, R10, R17, PT ;  /* 0x000000110a00720b */ /* 0x000fe40003fc4000 */
[----:B------:R-:W-:-:S02]  /*02f0*/  FSETP.GT.AND P0, PT, R11, R16, PT ;  /* 0x000000100b00720b */ /* 0x000fc40003f04000 */
[----:B----4-:R-:W-:Y:S02]  /*0300*/  SEL R9, R12, 0xff800000, P1 ;  /* 0xff8000000c097807 */ /* 0x010fe40000800000 */
[C---:B------:R-:W-:Y:S02]  /*0310*/  FSETP.NAN.AND P3, PT, R10.reuse, R10, PT ;  /* 0x0000000a0a00720b */ /* 0x040fe40003f68000 */
[----:B------:R-:W-:Y:S02]  /*0320*/  FSETP.NAN.AND P4, PT, R9, R9, PT ;  /* 0x000000090900720b */ /* 0x000fe40003f88000 */
[----:B------:R-:W-:Y:S02]  /*0330*/  SEL R8, R13, 0xff800000, P1 ;  /* 0xff8000000d087807 */ /* 0x000fe40000800000 */
[----:B------:R-:W-:Y:S02]  /*0340*/  FSETP.NAN.AND P5, PT, R11, R11, PT ;  /* 0x0000000b0b00720b */ /* 0x000fe40003fa8000 */
[----:B------:R-:W-:-:S02]  /*0350*/  @!P6 SEL R10, R10, R17, P3 ;  /* 0x000000110a0ae207 */ /* 0x000fc40001800000 */
[----:B------:R-:W-:Y:S02]  /*0360*/  FSETP.NAN.AND P3, PT, R8, R8, PT ;  /* 0x000000080800720b */ /* 0x000fe40003f68000 */
[----:B------:R-:W-:Y:S02]  /*0370*/  @!P0 SEL R11, R11, R16, P5 ;  /* 0x000000100b0b8207 */ /* 0x000fe40002800000 */
[----:B------:R-:W-:Y:S02]  /*0380*/  FSETP.GEU.AND P5, PT, R10, R9, PT ;  /* 0x000000090a00720b */ /* 0x000fe40003fae000 */
[----:B-----5:R-:W-:Y:S02]  /*0390*/  SEL R15, R15, 0xff800000, P2 ;  /* 0xff8000000f0f7807 */ /* 0x020fe40001000000 */
[----:B------:R-:W-:Y:S02]  /*03a0*/  @!P4 SEL R9, R9, R10, !P5 ;  /* 0x0000000a0909c207 */ /* 0x000fe40006800000 */
[----:B------:R-:W-:-:S02]  /*03b0*/  FSETP.GEU.AND P4, PT, R11, R8, PT ;  /* 0x000000080b00720b */ /* 0x000fc40003f8e000 */
[----:B------:R-:W-:Y:S02]  /*03c0*/  SEL R12, R14, 0xff800000, P2 ;  /* 0xff8000000e0c7807 */ /* 0x000fe40001000000 */
[----:B------:R-:W-:Y:S01]  /*03d0*/  @!P3 SEL R8, R8, R11, !P4 ;  /* 0x0000000b0808b207 */ /* 0x000fe20006000000 */
[----:B------:R-:W-:Y:S01]  /*03e0*/  VIADD R11, R5, 0xcc0 ;  /* 0x00000cc0050b7836 */ /* 0x000fe20000000000 */
[-C--:B------:R-:W-:Y:S02]  /*03f0*/  FSETP.NAN.AND P3, PT, R15, R15.reuse, PT ;  /* 0x0000000f0f00720b */ /* 0x080fe40003f68000 */
[----:B------:R-:W-:Y:S01]  /*0400*/  P2R R19, PR, RZ, 0x10 ;  /* 0x00000010ff137803 */ /* 0x000fe20000000000 */
[----:B------:R-:W-:Y:S01]  /*0410*/  IMAD.WIDE R10, R11, 0x4, R2 ;  /* 0x000000040b0a7825 */ /* 0x000fe200078e0202 */
[----:B------:R-:W-:Y:S02]  /*0420*/  FSETP.GEU.AND P4, PT, R8, R15, PT ;  /* 0x0000000f0800720b */ /* 0x000fe40003f8e000 */
[----:B------:R-:W-:-:S02]  /*0430*/  P2R R13, PR, RZ, 0x20 ;  /* 0x00000020ff0d7803 */ /* 0x000fc40000000000 */
[----:B------:R-:W-:-:S05]  /*0440*/  P2R R21, PR, RZ, 0x10 ;  /* 0x00000010ff157803 */ /* 0x000fca0000000000 */
[----:B------:R-:W-:Y:S02]  /*0450*/  @!P3 SEL R15, R15, R8, !P4 ;  /* 0x000000080f0fb207 */ /* 0x000fe40006000000 */
[-C--:B------:R-:W-:Y:S02]  /*0460*/  FSETP.NAN.AND P3, PT, R12, R12.reuse, PT ;  /* 0x0000000c0c00720b */ /* 0x080fe40003f68000 */
[----:B------:R-:W-:-:S04]  /*0470*/  FSETP.GEU.AND P4, PT, R9, R12, PT ;  /* 0x0000000c0900720b */ /* 0x000fc80003f8e000 */
[----:B------:R-:W-:-:S07]  /*0480*/  P2R R14, PR, RZ, 0x10 ;  /* 0x00000010ff0e7803 */ /* 0x000fce0000000000 */
[----:B------:R-:W-:Y:S02]  /*0490*/  @!P3 SEL R12, R12, R9, !P4 ;  /* 0x000000090c0cb207 */ /* 0x000fe40006000000 */
[----:B------:R-:W-:-:S06]  /*04a0*/  CS2R R8, SRZ ;  /* 0x0000000000087805 */ /* 0x000fcc000001ff00 */
[----:B------:R-:W2:Y:S02]  /*04b0*/  @P2 LDG.E.64 R8, desc[UR4][R10.64] ;  /* 0x000000040a082981 */ /* 0x000ea4000c1e1b00 */
[----:B--2---:R-:W-:Y:S02]  /*04c0*/  SEL R17, R8, 0xff800000, P2 ;  /* 0xff80000008117807 */ /* 0x004fe40001000000 */
[----:B------:R-:W-:Y:S02]  /*04d0*/  SEL R20, R9, 0xff800000, P2 ;  /* 0xff80000009147807 */ /* 0x000fe40001000000 */
[----:B------:R-:W-:Y:S02]  /*04e0*/  CS2R R8, SRZ ;  /* 0x0000000000087805 */ /* 0x000fe4000001ff00 */
[-C--:B------:R-:W-:Y:S02]  /*04f0*/  FSETP.NAN.AND P2, PT, R17, R17.reuse, PT ;  /* 0x000000111100720b */ /* 0x080fe40003f48000 */
[----:B------:R-:W-:-:S02]  /*0500*/  FSETP.GEU.AND P4, PT, R12, R17, PT ;  /* 0x000000110c00720b */ /* 0x000fc40003f8e000 */
[----:B------:R-:W-:Y:S02]  /*0510*/  FSETP.GEU.AND P5, PT, R15, R20, PT ;  /* 0x000000140f00720b */ /* 0x000fe40003fae000 */
[----:B------:R-:W-:Y:S02]  /*0520*/  P2R R16, PR, RZ, 0x10 ;  /* 0x00000010ff107803 */ /* 0x000fe40000000000 */
[----:B------:R-:W-:-:S05]  /*0530*/  P2R R18, PR, RZ, 0x20 ;  /* 0x00000020ff127803 */ /* 0x000fca0000000000 */
[----:B------:R-:W-:Y:S02]  /*0540*/  @!P2 SEL R17, R17, R12, !P4 ;  /* 0x0000000c1111a207 */ /* 0x000fe40006000000 */
[----:B------:R-:W-:Y:S02]  /*0550*/  FSETP.NAN.AND P2, PT, R20, R20, PT ;  /* 0x000000141400720b */ /* 0x000fe40003f48000 */
[----:B------:R-:W-:-:S11]  /*0560*/  ISETP.NE.AND P4, PT, R21, RZ, PT ;  /* 0x000000ff1500720c */ /* 0x000fd60003f85270 */
[----:B------:R-:W-:Y:S02]  /*0570*/  @!P2 SEL R20, R20, R15, !P5 ;  /* 0x0000000f1414a207 */ /* 0x000fe40006800000 */
[----:B------:R-:W-:Y:S02]  /*0580*/  P2R R15, PR, RZ, 0x10 ;  /* 0x00000010ff0f7803 */ /* 0x000fe40000000000 */
[----:B------:R-:W-:Y:S01]  /*0590*/  ISETP.NE.AND P4, PT, R19, RZ, PT ;  /* 0x000000ff1300720c */ /* 0x000fe20003f85270 */
[----:B------:R-:W-:-:S04]  /*05a0*/  VIADD R19, R5, 0xd80 ;  /* 0x00000d8005137836 */ /* 0x000fc80000000000 */
[----:B------:R-:W-:-:S05]  /*05b0*/  IMAD.WIDE R10, R19, 0x4, R2 ;  /* 0x00000004130a7825 */ /* 0x000fca00078e0202 */
[----:B------:R1:W2:Y:S02]  /*05c0*/  @P1 LDG.E.64 R8, desc[UR4][R10.64] ;  /* 0x000000040a081981 */ /* 0x0002a4000c1e1b00 */
[----:B-1----:R-:W-:-:S04]  /*05d0*/  VIADD R11, R5, 0x1800 ;  /* 0x00001800050b7836 */ /* 0x002fc80000000000 */
[----:B------:R-:W-:Y:S01]  /*05e0*/  IMAD.WIDE R10, R11, 0x4, R2 ;  /* 0x000000040b0a7825 */ /* 0x000fe200078e0202 */
[----:B--2---:R-:W-:-:S03]  /*05f0*/  SEL R19, R9, 0xff800000, P1 ;  /* 0xff80000009137807 */ /* 0x004fc60000800000 */
[----:B------:R-:W-:Y:S01]  /*0600*/  VIADD R9, R7, 0x1 ;  /* 0x0000000107097836 */ /* 0x000fe20000000000 */
[----:B------:R-:W-:Y:S02]  /*0610*/  SEL R12, R8, 0xff800000, P1 ;  /* 0xff800000080c7807 */ /* 0x000fe40000800000 */
[-C--:B------:R-:W-:Y:S02]  /*0620*/  FSETP.NAN.AND P1, PT, R19, R19.reuse, PT ;  /* 0x000000131300720b */ /* 0x080fe40003f28000 */
[----:B------:R-:W-:-:S11]  /*0630*/  FSETP.GEU.AND P3, PT, R20, R19, PT ;  /* 0x000000131400720b */ /* 0x000fd60003f6e000 */
[----:B------:R-:W-:Y:S02]  /*0640*/  @!P1 SEL R19, R19, R20, !P3 ;  /* 0x0000001413139207 */ /* 0x000fe40005800000 */
[----:B------:R-:W-:Y:S02]  /*0650*/  SEL R20, RZ, 0x1, !P0 ;  /* 0x00000001ff147807 */ /* 0x000fe40004000000 */
[-C--:B------:R-:W-:Y:S02]  /*0660*/  FSETP.NAN.AND P0, PT, R12, R12.reuse, PT ;  /* 0x0000000c0c00720b */ /* 0x080fe40003f08000 */
[----:B------:R-:W-:-:S11]  /*0670*/  FSETP.GEU.AND P1, PT, R17, R12, PT ;  /* 0x0000000c1100720b */ /* 0x000fd60003f2e000 */
[----:B------:R-:W-:Y:S02]  /*0680*/  @!P0 SEL R12, R12, R17, !P1 ;  /* 0x000000110c0c8207 */ /* 0x000fe40004800000 */
[----:B------:R-:W-:-:S04]  /*0690*/  ISETP.GE.U32.AND P0, PT, R9, 0x8, PT ;  /* 0x000000080900780c */ /* 0x000fc80003f06070 */
[----:B------:R-:W-:Y:S02]  /*06a0*/  ISETP.GT.AND P0, PT, R6, -0x1, !P0 ;  /* 0xffffffff0600780c */ /* 0x000fe40004704270 */
[----:B------:R-:W-:-:S11]  /*06b0*/  CS2R R6, SRZ ;  /* 0x0000000000067805 */ /* 0x000fd6000001ff00 */
[----:B------:R-:W2:Y:S01]  /*06c0*/  @P0 LDG.E.64 R6, desc[UR4][R10.64] ;  /* 0x000000040a060981 */ /* 0x000ea2000c1e1b00 */
[----:B------:R-:W-:Y:S02]  /*06d0*/  LOP3.LUT R4, R9, R4, RZ, 0xfc, !PT ;  /* 0x0000000409047212 */ /* 0x000fe400078efcff */
[----:B------:R-:W-:Y:S02]  /*06e0*/  SEL R20, R20, 0x2, P4 ;  /* 0x0000000214147807 */ /* 0x000fe40002000000 */
[----:B--2---:R-:W-:Y:S02]  /*06f0*/  SEL R8, R6, 0xff800000, P0 ;  /* 0xff80000006087807 */ /* 0x004fe40000000000 */
[----:B------:R-:W-:Y:S02]  /*0700*/  SEL R17, R7, 0xff800000, P0 ;  /* 0xff80000007117807 */ /* 0x000fe40000000000 */
[-C--:B------:R-:W-:Y:S02]  /*0710*/  FSETP.NAN.AND P5, PT, R8, R8.reuse, PT ;  /* 0x000000080800720b */ /* 0x080fe40003fa8000 */
[----:B------:R-:W-:-:S02]  /*0720*/  FSETP.GEU.AND P2, PT, R12, R8, PT ;  /* 0x000000080c00720b */ /* 0x000fc40003f4e000 */
[----:B------:R-:W-:Y:S02]  /*0730*/  SEL R6, RZ, 0x1, !P6 ;  /* 0x00000001ff067807 */ /* 0x000fe40007000000 */
[----:B------:R-:W-:-:S07]  /*0740*/  FSETP.GEU.AND P6, PT, R19, R17, PT ;  /* 0x000000111300720b */ /* 0x000fce0003fce000 */
[----:B------:R-:W-:Y:S02]  /*0750*/  @!P5 SEL R8, R8, R12, !P2 ;  /* 0x0000000c0808d207 */ /* 0x000fe40005000000 */
[----:B------:R-:W-:-:S13]  /*0760*/  FSETP.NAN.AND P5, PT, R17, R17, PT ;  /* 0x000000111100720b */ /* 0x000fda0003fa8000 */
[----:B------:R-:W-:Y:S02]  /*0770*/  @!P5 SEL R17, R17, R19, !P6 ;  /* 0x000000131111d207 */ /* 0x000fe40007000000 */
[----:B------:R-:W-:Y:S01]  /*0780*/  ISETP.NE.AND P5, PT, R13, RZ, PT ;  /* 0x000000ff0d00720c */ /* 0x000fe20003fa5270 */
[----:B------:R-:W-:-:S03]  /*0790*/  VIADD R13, R5, 0x18c0 ;  /* 0x000018c0050d7836 */ /* 0x000fc60000000000 */
[----:B------:R-:W-:Y:S02]  /*07a0*/  SEL R19, R6, 0x2, P5 ;  /* 0x0000000206137807 */ /* 0x000fe40002800000 */
[----:B------:R-:W-:Y:S01]  /*07b0*/  CS2R R6, SRZ ;  /* 0x0000000000067805 */ /* 0x000fe2000001ff00 */
[----:B------:R-:W-:-:S05]  /*07c0*/  IMAD.WIDE R12, R13, 0x4, R2 ;  /* 0x000000040d0c7825 */ /* 0x000fca00078e0202 */
[----:B------:R1:W2:Y:S02]  /*07d0*/  @P0 LDG.E.64 R6, desc[UR4][R12.64] ;  /* 0x000000040c060981 */ /* 0x0002a4000c1e1b00 */
[----:B-1----:R-:W-:-:S04]  /*07e0*/  VIADD R13, R5, 0x1980 ;  /* 0x00001980050d7836 */ /* 0x002fc80000000000 */
[----:B------:R-:W-:Y:S02]  /*07f0*/  IMAD.WIDE R12, R13, 0x4, R2 ;  /* 0x000000040d0c7825 */ /* 0x000fe400078e0202 */
[----:B------:R-:W1:Y:S01]  /*0800*/  LDC.64 R2, c[0x0][0x218] ;  /* 0x00008600ff027b82 */ /* 0x000e620000000a00 */
[----:B--2---:R-:W-:Y:S02]  /*0810*/  SEL R10, R7, 0xff800000, P0 ;  /* 0xff800000070a7807 */ /* 0x004fe40000000000 */
[----:B------:R-:W-:Y:S02]  /*0820*/  SEL R7, R6, 0xff800000, P0 ;  /* 0xff80000006077807 */ /* 0x000fe40000000000 */
[----:B------:R-:W-:Y:S02]  /*0830*/  ISETP.NE.AND P0, PT, R14, RZ, PT ;  /* 0x000000ff0e00720c */ /* 0x000fe40003f05270 */
[----:B------:R-:W-:Y:S02]  /*0840*/  FSETP.NAN.AND P4, PT, R10, R10, PT ;  /* 0x0000000a0a00720b */ /* 0x000fe40003f88000 */
[----:B------:R-:W-:-:S02]  /*0850*/  SEL R19, R19, 0x3, P0 ;  /* 0x0000000313137807 */ /* 0x000fc40000000000 */
[----:B------:R-:W-:Y:S02]  /*0860*/  ISETP.GE.U32.AND P0, PT, R4, 0x8, PT ;  /* 0x000000080400780c */ /* 0x000fe40003f06070 */
[----:B------:R-:W-:Y:S02]  /*0870*/  CS2R R4, SRZ ;  /* 0x0000000000047805 */ /* 0x000fe4000001ff00 */
[----:B------:R-:W-:-:S05]  /*0880*/  FSETP.GEU.AND P5, PT, R17, R10, PT ;  /* 0x0000000a1100720b */ /* 0x000fca0003fae000 */
[----:B------:R-:W-:Y:S02]  /*0890*/  @!P4 SEL R10, R10, R17, !P5 ;  /* 0x000000110a0ac207 */ /* 0x000fe40006800000 */
[----:B------:R-:W-:Y:S02]  /*08a0*/  ISETP.NE.AND P4, PT, R15, RZ, PT ;  /* 0x000000ff0f00720c */ /* 0x000fe40003f85270 */
[----:B------:R-:W2:Y:S02]  /*08b0*/  @!P0 LDG.E.64 R4, desc[UR4][R12.64] ;  /* 0x000000040c048981 */ /* 0x000ea4000c1e1b00 */
[----:B------:R-:W-:Y:S02]  /*08c0*/  SEL R20, R20, 0x3, P4 ;  /* 0x0000000314147807 */ /* 0x000fe40002000000 */
[----:B------:R-:W-:-:S04]  /*08d0*/  ISETP.NE.AND P4, PT, R16, RZ, PT ;  /* 0x000000ff1000720c */ /* 0x000fc80003f85270 */
[----:B------:R-:W-:Y:S02]  /*08e0*/  SEL R19, R19, 0x4, P4 ;  /* 0x0000000413137807 */ /* 0x000fe40002000000 */
[----:B------:R-:W-:-:S04]  /*08f0*/  ISETP.NE.AND P4, PT, R18, RZ, PT ;  /* 0x000000ff1200720c */ /* 0x000fc80003f85270 */
[----:B------:R-:W-:Y:S02]  /*0900*/  SEL R20, R20, 0x4, P4 ;  /* 0x0000000414147807 */ /* 0x000fe40002000000 */
[-C--:B------:R-:W-:Y:S02]  /*0910*/  FSETP.NAN.AND P4, PT, R7, R7.reuse, PT ;  /* 0x000000070700720b */ /* 0x080fe40003f88000 */
[----:B------:R-:W-:Y:S02]  /*0920*/  SEL R19, R19, 0x5, P1 ;  /* 0x0000000513137807 */ /* 0x000fe40000800000 */
[----:B------:R-:W-:Y:S02]  /*0930*/  FSETP.GEU.AND P1, PT, R8, R7, PT ;  /* 0x000000070800720b */ /* 0x000fe40003f2e000 */
[----:B------:R-:W-:Y:S02]  /*0940*/  SEL R20, R20, 0x5, P3 ;  /* 0x0000000514147807 */ /* 0x000fe40001800000 */
[----:B------:R-:W-:-:S05]  /*0950*/  SEL R19, R19, 0x6, P2 ;  /* 0x0000000613137807 */ /* 0x000fca0001000000 */
[----:B------:R-:W-:Y:S02]  /*0960*/  @!P4 SEL R7, R7, R8, !P1 ;  /* 0x000000080707c207 */ /* 0x000fe40004800000 */
[----:B------:R-:W-:Y:S02]  /*0970*/  SEL R20, R20, 0x6, P6 ;  /* 0x0000000614147807 */ /* 0x000fe40003000000 */
[----:B------:R-:W-:Y:S02]  /*0980*/  SEL R19, R19, 0x7, P1 ;  /* 0x0000000713137807 */ /* 0x000fe40000800000 */
[----:B------:R-:W-:Y:S02]  /*0990*/  SEL R20, R20, 0x7, P5 ;  /* 0x0000000714147807 */ /* 0x000fe40002800000 */
[----:B------:R-:W-:Y:S01]  /*09a0*/  IADD3 R8, P4, R0, UR6, RZ ;  /* 0x0000000600087c10 */ /* 0x000fe2000ff9e0ff */
[----:B-1----:R-:W-:-:S03]  /*09b0*/  IMAD.WIDE R2, R0, 0x4, R2 ;  /* 0x0000000400027825 */ /* 0x002fc600078e0202 */
[----:B------:R-:W-:Y:S02]  /*09c0*/  LEA.HI.X.SX32 R9, R0, UR7, 0x1, P4 ;  /* 0x0000000700097c11 */ /* 0x000fe4000a0f0eff */
[----:B--2---:R-:W-:Y:S02]  /*09d0*/  SEL R5, R5, 0xff800000, !P0 ;  /* 0xff80000005057807 */ /* 0x004fe40004000000 */
[----:B------:R-:W-:Y:S02]  /*09e0*/  SEL R4, R4, 0xff800000, !P0 ;  /* 0xff80000004047807 */ /* 0x000fe40004000000 */
[----:B------:R-:W-:Y:S02]  /*09f0*/  FSETP.NAN.AND P2, PT, R5, R5, PT ;  /* 0x000000050500720b */ /* 0x000fe40003f48000 */
[-C--:B------:R-:W-:Y:S02]  /*0a00*/  FSETP.NAN.AND P0, PT, R4, R4.reuse, PT ;  /* 0x000000040400720b */ /* 0x080fe40003f08000 */
[----:B------:R-:W-:-:S02]  /*0a10*/  FSETP.GEU.AND P3, PT, R7, R4, PT ;  /* 0x000000040700720b */ /* 0x000fc40003f6e000 */
[----:B------:R-:W-:Y:S02]  /*0a20*/  FSETP.GEU.AND P1, PT, R10, R5, PT ;  /* 0x000000050a00720b */ /* 0x000fe40003f2e000 */
[----:B------:R-:W-:Y:S02]  /*0a30*/  SEL R19, R19, 0x8, P3 ;  /* 0x0000000813137807 */ /* 0x000fe40001800000 */
[----:B------:R-:W-:Y:S02]  /*0a40*/  SEL R20, R20, 0x8, P1 ;  /* 0x0000000814147807 */ /* 0x000fe40000800000 */
[----:B------:R-:W-:Y:S02]  /*0a50*/  LOP3.LUT R19, R19, 0xff, RZ, 0xc0, !PT ;  /* 0x000000ff13137812 */ /* 0x000fe400078ec0ff */
[----:B------:R-:W-:Y:S02]  /*0a60*/  @!P2 SEL R5, R5, R10, !P1 ;  /* 0x0000000a0505a207 */ /* 0x000fe40004800000 */
[----:B------:R-:W-:Y:S01]  /*0a70*/  @!P0 SEL R4, R4, R7, !P3 ;  /* 0x0000000704048207 */ /* 0x000fe20005800000 */
[----:B------:R-:W-:-:S04]  /*0a80*/  IMAD R19, R20, 0x100, R19 ;  /* 0x0000010014137824 */ /* 0x000fc800078e0213 */
[----:B------:R-:W-:Y:S04]  /*0a90*/  STG.E.64 desc[UR4][R2.64], R4 ;  /* 0x0000000402007986 */ /* 0x000fe8000c101b04 */
[----:B------:R-:W-:Y:S01]  /*0aa0*/  STG.E.U16 desc[UR4][R8.64], R19 ;  /* 0x0000001308007986 */ /* 0x000fe2000c101504 */
[----:B------:R-:W-:Y:S05]  /*0ab0*/  EXIT ;  /* 0x000000000000794d */ /* 0x000fea0003800000 */
.L_x_0:
[----:B------:R-:W-:-:S00]  /*0ac0*/  BRA `(.L_x_0) ;  /* 0xfffffffc00fc7947 */ /* 0x000fc0000383ffff */
[----:B------:R-:W-:-:S00]  /*0ad0*/  NOP ;  /* 0x0000000000007918 */ /* 0x000fc00000000000 */
        /* <DEDUP_REMOVED lines=10> */
.L_x_1:


//--------------------- .nv.constant0.triton_poi_fused_max_pool2d_with_indices_23 --------------------------
	.section	.nv.constant0.triton_poi_fused_max_pool2d_with_indices_23,"a",@progbits
	.sectionflags	@""
	.align	4
.nv.constant0.triton_poi_fused_max_pool2d_with_indices_23:
	.zero		556
